//
// Generated by NVIDIA NVVM Compiler
//
// Compiler Build ID: CL-36424714
// Cuda compilation tools, release 13.0, V13.0.88
// Based on NVVM 20.0.0
//

.version 9.0
.target sm_100
.address_size 64

	// .globl	_Z6matmulPfS_S_iii

.visible .entry _Z6matmulPfS_S_iii(
	.param .u64 .ptr .align 1 _Z6matmulPfS_S_iii_param_0,
	.param .u64 .ptr .align 1 _Z6matmulPfS_S_iii_param_1,
	.param .u64 .ptr .align 1 _Z6matmulPfS_S_iii_param_2,
	.param .u32 _Z6matmulPfS_S_iii_param_3,
	.param .u32 _Z6matmulPfS_S_iii_param_4,
	.param .u32 _Z6matmulPfS_S_iii_param_5
)
{
	.reg .pred 	%p<13>;
	.reg .b32 	%r<41>;
	.reg .b32 	%f<68>;
	.reg .b64 	%rd<53>;

	ld.param.u64 	%rd7, [_Z6matmulPfS_S_iii_param_0];
	ld.param.u64 	%rd8, [_Z6matmulPfS_S_iii_param_1];
	ld.param.u64 	%rd6, [_Z6matmulPfS_S_iii_param_2];
	ld.param.u32 	%r20, [_Z6matmulPfS_S_iii_param_3];
	ld.param.u32 	%r18, [_Z6matmulPfS_S_iii_param_4];
	ld.param.u32 	%r19, [_Z6matmulPfS_S_iii_param_5];
	cvta.to.global.u64 	%rd1, %rd8;
	cvta.to.global.u64 	%rd2, %rd7;
	mov.u32 	%r21, %ctaid.y;
	mov.u32 	%r22, %ntid.y;
	mov.u32 	%r23, %tid.y;
	mad.lo.s32 	%r1, %r21, %r22, %r23;
	mov.u32 	%r24, %ctaid.x;
	mov.u32 	%r25, %ntid.x;
	mov.u32 	%r26, %tid.x;
	mad.lo.s32 	%r2, %r24, %r25, %r26;
	setp.ge.s32 	%p1, %r1, %r20;
	setp.ge.s32 	%p2, %r2, %r18;
	or.pred  	%p3, %p1, %p2;
	@%p3 bra 	$L__BB0_14;
	setp.lt.s32 	%p4, %r19, 1;
	mov.f32 	%f67, 0f00000000;
	@%p4 bra 	$L__BB0_13;
	mul.lo.s32 	%r3, %r19, %r1;
	and.b32  	%r4, %r19, 7;
	setp.lt.u32 	%p5, %r19, 8;
	mov.f32 	%f67, 0f00000000;
	mov.b32 	%r39, 0;
	@%p5 bra 	$L__BB0_5;
	and.b32  	%r39, %r19, 2147483640;
	neg.s32 	%r37, %r39;
	shl.b32 	%r7, %r18, 3;
	mul.wide.u32 	%rd9, %r3, 4;
	add.s64 	%rd10, %rd9, %rd2;
	add.s64 	%rd52, %rd10, 16;
	mov.f32 	%f67, 0f00000000;
	mul.wide.s32 	%rd13, %r18, 4;
	mov.u32 	%r36, %r2;
$L__BB0_4:
	.pragma "nounroll";
	ld.global.f32 	%f17, [%rd52+-16];
	mul.wide.s32 	%rd11, %r36, 4;
	add.s64 	%rd12, %rd1, %rd11;
	ld.global.f32 	%f18, [%rd12];
	fma.rn.f32 	%f19, %f17, %f18, %f67;
	ld.global.f32 	%f20, [%rd52+-12];
	add.s64 	%rd14, %rd12, %rd13;
	ld.global.f32 	%f21, [%rd14];
	fma.rn.f32 	%f22, %f20, %f21, %f19;
	ld.global.f32 	%f23, [%rd52+-8];
	add.s64 	%rd15, %rd14, %rd13;
	ld.global.f32 	%f24, [%rd15];
	fma.rn.f32 	%f25, %f23, %f24, %f22;
	ld.global.f32 	%f26, [%rd52+-4];
	add.s64 	%rd16, %rd15, %rd13;
	ld.global.f32 	%f27, [%rd16];
	fma.rn.f32 	%f28, %f26, %f27, %f25;
	ld.global.f32 	%f29, [%rd52];
	add.s64 	%rd17, %rd16, %rd13;
	ld.global.f32 	%f30, [%rd17];
	fma.rn.f32 	%f31, %f29, %f30, %f28;
	ld.global.f32 	%f32, [%rd52+4];
	add.s64 	%rd18, %rd17, %rd13;
	ld.global.f32 	%f33, [%rd18];
	fma.rn.f32 	%f34, %f32, %f33, %f31;
	ld.global.f32 	%f35, [%rd52+8];
	add.s64 	%rd19, %rd18, %rd13;
	ld.global.f32 	%f36, [%rd19];
	fma.rn.f32 	%f37, %f35, %f36, %f34;
	ld.global.f32 	%f38, [%rd52+12];
	add.s64 	%rd20, %rd19, %rd13;
	ld.global.f32 	%f39, [%rd20];
	fma.rn.f32 	%f67, %f38, %f39, %f37;
	add.s32 	%r37, %r37, 8;
	add.s32 	%r36, %r36, %r7;
	add.s64 	%rd52, %rd52, 32;
	setp.ne.s32 	%p6, %r37, 0;
	@%p6 bra 	$L__BB0_4;
$L__BB0_5:
	setp.eq.s32 	%p7, %r4, 0;
	@%p7 bra 	$L__BB0_13;
	and.b32  	%r13, %r19, 3;
	setp.lt.u32 	%p8, %r4, 4;
	@%p8 bra 	$L__BB0_8;
	add.s32 	%r28, %r39, %r3;
	mul.wide.u32 	%rd21, %r28, 4;
	add.s64 	%rd22, %rd2, %rd21;
	ld.global.f32 	%f41, [%rd22];
	mad.lo.s32 	%r29, %r39, %r18, %r2;
	mul.wide.s32 	%rd23, %r29, 4;
	add.s64 	%rd24, %rd1, %rd23;
	ld.global.f32 	%f42, [%rd24];
	fma.rn.f32 	%f43, %f41, %f42, %f67;
	cvt.u64.u32 	%rd25, %r3;
	cvt.u64.u32 	%rd26, %r39;
	add.s64 	%rd27, %rd26, %rd25;
	shl.b64 	%rd28, %rd27, 2;
	add.s64 	%rd29, %rd2, %rd28;
	ld.global.f32 	%f44, [%rd29+4];
	mul.wide.s32 	%rd30, %r18, 4;
	add.s64 	%rd31, %rd24, %rd30;
	ld.global.f32 	%f45, [%rd31];
	fma.rn.f32 	%f46, %f44, %f45, %f43;
	ld.global.f32 	%f47, [%rd29+8];
	add.s64 	%rd32, %rd31, %rd30;
	ld.global.f32 	%f48, [%rd32];
	fma.rn.f32 	%f49, %f47, %f48, %f46;
	ld.global.f32 	%f50, [%rd29+12];
	add.s64 	%rd33, %rd32, %rd30;
	ld.global.f32 	%f51, [%rd33];
	fma.rn.f32 	%f67, %f50, %f51, %f49;
	add.s32 	%r39, %r39, 4;
$L__BB0_8:
	setp.eq.s32 	%p9, %r13, 0;
	@%p9 bra 	$L__BB0_13;
	setp.eq.s32 	%p10, %r13, 1;
	@%p10 bra 	$L__BB0_11;
	add.s32 	%r30, %r39, %r3;
	mul.wide.u32 	%rd34, %r30, 4;
	add.s64 	%rd35, %rd2, %rd34;
	ld.global.f32 	%f53, [%rd35];
	mad.lo.s32 	%r31, %r39, %r18, %r2;
	mul.wide.s32 	%rd36, %r31, 4;
	add.s64 	%rd37, %rd1, %rd36;
	ld.global.f32 	%f54, [%rd37];
	fma.rn.f32 	%f55, %f53, %f54, %f67;
	cvt.u64.u32 	%rd38, %r3;
	cvt.u64.u32 	%rd39, %r39;
	add.s64 	%rd40, %rd39, %rd38;
	shl.b64 	%rd41, %rd40, 2;
	add.s64 	%rd42, %rd2, %rd41;
	ld.global.f32 	%f56, [%rd42+4];
	mul.wide.s32 	%rd43, %r18, 4;
	add.s64 	%rd44, %rd37, %rd43;
	ld.global.f32 	%f57, [%rd44];
	fma.rn.f32 	%f67, %f56, %f57, %f55;
	add.s32 	%r39, %r39, 2;
$L__BB0_11:
	and.b32  	%r32, %r19, 1;
	setp.eq.b32 	%p11, %r32, 1;
	not.pred 	%p12, %p11;
	@%p12 bra 	$L__BB0_13;
	add.s32 	%r33, %r39, %r3;
	mul.wide.u32 	%rd45, %r33, 4;
	add.s64 	%rd46, %rd2, %rd45;
	ld.global.f32 	%f58, [%rd46];
	mad.lo.s32 	%r34, %r39, %r18, %r2;
	mul.wide.s32 	%rd47, %r34, 4;
	add.s64 	%rd48, %rd1, %rd47;
	ld.global.f32 	%f59, [%rd48];
	fma.rn.f32 	%f67, %f58, %f59, %f67;
$L__BB0_13:
	mad.lo.s32 	%r35, %r18, %r1, %r2;
	cvta.to.global.u64 	%rd49, %rd6;
	mul.wide.s32 	%rd50, %r35, 4;
	add.s64 	%rd51, %rd49, %rd50;
	st.global.f32 	[%rd51], %f67;
$L__BB0_14:
	ret;

}


// ===== COMPILED SASS (sm_100) =====

	.target	sm_100

	.elftype	@"ET_EXEC"


//--------------------- .note.nv.tkinfo           --------------------------
	.section	.note.nv.tkinfo,"",@"SHT_NOTE"
	.sectionflags	@"SHF_NOTE_NV_TKINFO"
	.tkinfo
        /*0018*/ 	.word	0x00000002
        /*0030*/ 	.string	""
        /*0030*/ 	.string	"ptxas"
        /*0030*/ 	.string	"Cuda compilation tools, release 13.0, V13.0.88"
        /*0030*/ 	.string	"Build cuda_13.0.r13.0/compiler.36424714_0"
        /*0030*/ 	.string	"-arch sm_100 -m 64 "



//--------------------- .note.nv.cuinfo           --------------------------
	.section	.note.nv.cuinfo,"",@"SHT_NOTE"
	.sectionflags	@"SHF_NOTE_NV_CUINFO"
        /*0018*/ 	.short	0x0002
        /*001a*/ 	.short	0x0064
        /*001c*/ 	.short	0x0082
	.zero		2


//--------------------- .nv.info                  --------------------------
	.section	.nv.info,"",@"SHT_CUDA_INFO"
	.align	4


	//----- nvinfo : EIATTR_REGCOUNT
	.align		4
        /*0000*/ 	.byte	0x04, 0x2f
        /*0002*/ 	.short	(.L_1 - .L_0)
	.align		4
.L_0:
        /*0004*/ 	.word	index@(_Z6matmulPfS_S_iii)
        /*0008*/ 	.word	0x00000020


	//----- nvinfo : EIATTR_FRAME_SIZE
	.align		4
.L_1:
        /*000c*/ 	.byte	0x04, 0x11
        /*000e*/ 	.short	(.L_3 - .L_2)
	.align		4
.L_2:
        /*0010*/ 	.word	index@(_Z6matmulPfS_S_iii)
        /*0014*/ 	.word	0x00000000


	//----- nvinfo : EIATTR_MIN_STACK_SIZE
	.align		4
.L_3:
        /*0018*/ 	.byte	0x04, 0x12
        /*001a*/ 	.short	(.L_5 - .L_4)
	.align		4
.L_4:
        /*001c*/ 	.word	index@(_Z6matmulPfS_S_iii)
        /*0020*/ 	.word	0x00000000
.L_5:


//--------------------- .nv.compat                --------------------------
	.section	.nv.compat,"",@"SHT_CUDA_COMPAT_INFO"
	.align	4
        /*0000*/ 	.byte	0x02, 0x09, 0x00, 0x00, 0x02, 0x02, 0x01, 0x00, 0x02, 0x05, 0x05, 0x00, 0x03, 0x07, 0x01, 0x01
        /*0010*/ 	.byte	0x02, 0x03, 0x00, 0x00, 0x02, 0x06, 0x01, 0x00, 0x04, 0x0b, 0x08, 0x00, 0x09, 0x00, 0x00, 0x00
        /*0020*/ 	.byte	0x00, 0x00, 0x00, 0x00


//--------------------- .nv.info._Z6matmulPfS_S_iii --------------------------
	.section	.nv.info._Z6matmulPfS_S_iii,"",@"SHT_CUDA_INFO"
	.sectionflags	@""
	.align	4


	//----- nvinfo : EIATTR_CUDA_API_VERSION
	.align		4
        /*0000*/ 	.byte	0x04, 0x37
        /*0002*/ 	.short	(.L_7 - .L_6)
.L_6:
        /*0004*/ 	.word	0x00000082


	//----- nvinfo : EIATTR_KPARAM_INFO
	.align		4
.L_7:
        /*0008*/ 	.byte	0x04, 0x17
        /*000a*/ 	.short	(.L_9 - .L_8)
.L_8:
        /*000c*/ 	.word	0x00000000
        /*0010*/ 	.short	0x0005
        /*0012*/ 	.short	0x0020
        /*0014*/ 	.byte	0x00, 0xf0, 0x11, 0x00


	//----- nvinfo : EIATTR_KPARAM_INFO
	.align		4
.L_9:
        /*0018*/ 	.byte	0x04, 0x17
        /*001a*/ 	.short	(.L_11 - .L_10)
.L_10:
        /*001c*/ 	.word	0x00000000
        /*0020*/ 	.short	0x0004
        /*0022*/ 	.short	0x001c
        /*0024*/ 	.byte	0x00, 0xf0, 0x11, 0x00


	//----- nvinfo : EIATTR_KPARAM_INFO
	.align		4
.L_11:
        /*0028*/ 	.byte	0x04, 0x17
        /*002a*/ 	.short	(.L_13 - .L_12)
.L_12:
        /*002c*/ 	.word	0x00000000
        /*0030*/ 	.short	0x0003
        /*0032*/ 	.short	0x0018
        /*0034*/ 	.byte	0x00, 0xf0, 0x11, 0x00


	//----- nvinfo : EIATTR_KPARAM_INFO
	.align		4
.L_13:
        /*0038*/ 	.byte	0x04, 0x17
        /*003a*/ 	.short	(.L_15 - .L_14)
.L_14:
        /*003c*/ 	.word	0x00000000
        /*0040*/ 	.short	0x0002
        /*0042*/ 	.short	0x0010
        /*0044*/ 	.byte	0x00, 0xf5, 0x21, 0x00


	//----- nvinfo : EIATTR_KPARAM_INFO
	.align		4
.L_15:
        /*0048*/ 	.byte	0x04, 0x17
        /*004a*/ 	.short	(.L_17 - .L_16)
.L_16:
        /*004c*/ 	.word	0x00000000
        /*0050*/ 	.short	0x0001
        /*0052*/ 	.short	0x0008
        /*0054*/ 	.byte	0x00, 0xf5, 0x21, 0x00


	//----- nvinfo : EIATTR_KPARAM_INFO
	.align		4
.L_17:
        /*0058*/ 	.byte	0x04, 0x17
        /*005a*/ 	.short	(.L_19 - .L_18)
.L_18:
        /*005c*/ 	.word	0x00000000
        /*0060*/ 	.short	0x0000
        /*0062*/ 	.short	0x0000
        /*0064*/ 	.byte	0x00, 0xf5, 0x21, 0x00


	//----- nvinfo : EIATTR_SPARSE_MMA_MASK
	.align		4
.L_19:
        /*0068*/ 	.byte	0x03, 0x50
        /*006a*/ 	.short	0x0000


	//----- nvinfo : EIATTR_MAXREG_COUNT
	.align		4
        /*006c*/ 	.byte	0x03, 0x1b
        /*006e*/ 	.short	0x00ff


	//----- nvinfo : EIATTR_MERCURY_ISA_VERSION
	.align		4
        /*0070*/ 	.byte	0x03, 0x5f
        /*0072*/ 	.short	0x0101


	//----- nvinfo : EIATTR_VRC_CTA_INIT_COUNT
	.align		4
        /*0074*/ 	.byte	0x02, 0x4a
	.zero		1
	.zero		1


	//----- nvinfo : EIATTR_EXIT_INSTR_OFFSETS
	.align		4
        /*0078*/ 	.byte	0x04, 0x1c
        /*007a*/ 	.short	(.L_21 - .L_20)


	//   ....[0]....
.L_20:
        /*007c*/ 	.word	0x000000c0


	//   ....[1]....
        /*0080*/ 	.word	0x000008e0


	//----- nvinfo : EIATTR_CBANK_PARAM_SIZE
	.align		4
.L_21:
        /*0084*/ 	.byte	0x03, 0x19
        /*0086*/ 	.short	0x0024


	//----- nvinfo : EIATTR_PARAM_CBANK
	.align		4
        /*0088*/ 	.byte	0x04, 0x0a
        /*008a*/ 	.short	(.L_23 - .L_22)
	.align		4
.L_22:
        /*008c*/ 	.word	index@(.nv.constant0._Z6matmulPfS_S_iii)
        /*0090*/ 	.short	0x0380
        /*0092*/ 	.short	0x0024


	//----- nvinfo : EIATTR_SW_WAR
	.align		4
.L_23:
        /*0094*/ 	.byte	0x04, 0x36
        /*0096*/ 	.short	(.L_25 - .L_24)
.L_24:
        /*0098*/ 	.word	0x00000008
.L_25:


//--------------------- .nv.callgraph             --------------------------
	.section	.nv.callgraph,"",@"SHT_CUDA_CALLGRAPH"
	.align	4
	.sectionentsize	8
	.align		4
        /*0000*/ 	.word	0x00000000
	.align		4
        /*0004*/ 	.word	0xffffffff
	.align		4
        /*0008*/ 	.word	0x00000000
	.align		4
        /*000c*/ 	.word	0xfffffffe
	.align		4
        /*0010*/ 	.word	0x00000000
	.align		4
        /*0014*/ 	.word	0xfffffffd
	.align		4
        /*0018*/ 	.word	0x00000000
	.align		4
        /*001c*/ 	.word	0xfffffffc


//--------------------- .text._Z6matmulPfS_S_iii  --------------------------
	.section	.text._Z6matmulPfS_S_iii,"ax",@progbits
	.align	128
        .global         _Z6matmulPfS_S_iii
        .type           _Z6matmulPfS_S_iii,@function
        .size           _Z6matmulPfS_S_iii,(.L_x_5 - _Z6matmulPfS_S_iii)
        .other          _Z6matmulPfS_S_iii,@"STO_CUDA_ENTRY STV_DEFAULT"
_Z6matmulPfS_S_iii:
.text._Z6matmulPfS_S_iii:
[----:B------:R-:W-:Y:S01]  /*0000*/  LDC R1, c[0x0][0x37c] ;  /* 0x0000df00ff017b82 */ /* 0x000fe20000000800 */
[----:B------:R-:W0:Y:S07]  /*0010*/  S2R R5, SR_TID.X ;  /* 0x0000000000057919 */ /* 0x000e2e0000002100 */
[----:B------:R-:W1:Y:S01]  /*0020*/  LDC R19, c[0x0][0x364] ;  /* 0x0000d900ff137b82 */ /* 0x000e620000000800 */
[----:B------:R-:W1:Y:S07]  /*0030*/  S2R R4, SR_TID.Y ;  /* 0x0000000000047919 */ /* 0x000e6e0000002200 */
[----:B------:R-:W0:Y:S08]  /*0040*/  S2UR UR5, SR_CTAID.X ;  /* 0x00000000000579c3 */ /* 0x000e300000002500 */
[----:B------:R-:W0:Y:S08]  /*0050*/  LDC R0, c[0x0][0x360] ;  /* 0x0000d800ff007b82 */ /* 0x000e300000000800 */
[----:B------:R-:W1:Y:S08]  /*0060*/  S2UR UR4, SR_CTAID.Y ;  /* 0x00000000000479c3 */ /* 0x000e700000002600 */
[----:B------:R-:W2:Y:S01]  /*0070*/  LDC.64 R2, c[0x0][0x398] ;  /* 0x0000e600ff027b82 */ /* 0x000ea20000000a00 */
[----:B0-----:R-:W-:-:S02]  /*0080*/  IMAD R0, R0, UR5, R5 ;  /* 0x0000000500007c24 */ /* 0x001fc4000f8e0205 */
[----:B-1----:R-:W-:-:S03]  /*0090*/  IMAD R19, R19, UR4, R4 ;  /* 0x0000000413137c24 */ /* 0x002fc6000f8e0204 */
[----:B--2---:R-:W-:-:S04]  /*00a0*/  ISETP.GE.AND P0, PT, R0, R3, PT ;  /* 0x000000030000720c */ /* 0x004fc80003f06270 */
[----:B------:R-:W-:-:S13]  /*00b0*/  ISETP.GE.OR P0, PT, R19, R2, P0 ;  /* 0x000000021300720c */ /* 0x000fda0000706670 */
[----:B------:R-:W-:Y:S05]  /*00c0*/  @P0 EXIT ;  /* 0x000000000000094d */ /* 0x000fea0003800000 */
[----:B------:R-:W0:Y:S01]  /*00d0*/  LDC R2, c[0x0][0x3a0] ;  /* 0x0000e800ff027b82 */ /* 0x000e220000000800 */
[----:B------:R-:W1:Y:S01]  /*00e0*/  LDCU.64 UR4, c[0x0][0x358] ;  /* 0x00006b00ff0477ac */ /* 0x000e620008000a00 */
[----:B------:R-:W-:Y:S01]  /*00f0*/  HFMA2 R24, -RZ, RZ, 0, 0 ;  /* 0x00000000ff187431 */ /* 0x000fe200000001ff */
[----:B0-----:R-:W-:-:S13]  /*0100*/  ISETP.GE.AND P0, PT, R2, 0x1, PT ;  /* 0x000000010200780c */ /* 0x001fda0003f06270 */
[----:B-1----:R-:W-:Y:S05]  /*0110*/  @!P0 BRA `(.L_x_0) ;  /* 0x0000000400e08947 */ /* 0x002fea0003800000 */
[C---:B------:R-:W-:Y:S01]  /*0120*/  ISETP.GE.U32.AND P1, PT, R2.reuse, 0x8, PT ;  /* 0x000000080200780c */ /* 0x040fe20003f26070 */
[----:B------:R-:W-:Y:S01]  /*0130*/  IMAD R20, R19, R2, RZ ;  /* 0x0000000213147224 */ /* 0x000fe200078e02ff */
[----:B------:R-:W-:Y:S02]  /*0140*/  LOP3.LUT R27, R2, 0x7, RZ, 0xc0, !PT ;  /* 0x00000007021b7812 */ /* 0x000fe400078ec0ff */
[----:B------:R-:W-:Y:S02]  /*0150*/  MOV R24, RZ ;  /* 0x000000ff00187202 */ /* 0x000fe40000000f00 */
[----:B------:R-:W-:Y:S02]  /*0160*/  ISETP.NE.AND P0, PT, R27, RZ, PT ;  /* 0x000000ff1b00720c */ /* 0x000fe40003f05270 */
[----:B------:R-:W-:-:S05]  /*0170*/  MOV R21, RZ ;  /* 0x000000ff00157202 */ /* 0x000fca0000000f00 */
[----:B------:R-:W-:Y:S06]  /*0180*/  @!P1 BRA `(.L_x_1) ;  /* 0x0000000000c49947 */ /* 0x000fec0003800000 */
[----:B------:R-:W0:Y:S01]  /*0190*/  LDC.64 R4, c[0x0][0x380] ;  /* 0x0000e000ff047b82 */ /* 0x000e220000000a00 */
[----:B------:R-:W-:Y:S02]  /*01a0*/  LOP3.LUT R21, R2, 0x7ffffff8, RZ, 0xc0, !PT ;  /* 0x7ffffff802157812 */ /* 0x000fe400078ec0ff */
[----:B------:R-:W-:Y:S02]  /*01b0*/  MOV R24, RZ ;  /* 0x000000ff00187202 */ /* 0x000fe40000000f00 */
[----:B------:R-:W-:Y:S02]  /*01c0*/  MOV R18, R0 ;  /* 0x0000000000127202 */ /* 0x000fe40000000f00 */
[----:B------:R-:W-:Y:S01]  /*01d0*/  IADD3 R22, PT, PT, -R21, RZ, RZ ;  /* 0x000000ff15167210 */ /* 0x000fe20007ffe1ff */
[----:B0-----:R-:W-:-:S03]  /*01e0*/  IMAD.WIDE.U32 R4, R20, 0x4, R4 ;  /* 0x0000000414047825 */ /* 0x001fc600078e0004 */
[----:B------:R-:W-:-:S04]  /*01f0*/  IADD3 R6, P1, PT, R4, 0x10, RZ ;  /* 0x0000001004067810 */ /* 0x000fc80007f3e0ff */
[----:B------:R-:W-:-:S09]  /*0200*/  IADD3.X R7, PT, PT, RZ, R5, RZ, P1, !PT ;  /* 0x00000005ff077210 */ /* 0x000fd20000ffe4ff */
.L_x_2:
[----:B------:R-:W0:Y:S01]  /*0210*/  LDC.64 R16, c[0x0][0x388] ;  /* 0x0000e200ff107b82 */ /* 0x000e220000000a00 */
[----:B------:R-:W-:Y:S02]  /*0220*/  MOV R4, R6 ;  /* 0x0000000600047202 */ /* 0x000fe40000000f00 */
[----:B------:R-:W-:-:S05]  /*0230*/  MOV R5, R7 ;  /* 0x0000000700057202 */ /* 0x000fca0000000f00 */
[----:B------:R-:W2:Y:S04]  /*0240*/  LDG.E R25, desc[UR4][R4.64+-0x10] ;  /* 0xfffff00404197981 */ /* 0x000ea8000c1e1900 */
[----:B------:R-:W3:Y:S04]  /*0250*/  LDG.E R23, desc[UR4][R4.64+-0xc] ;  /* 0xfffff40404177981 */ /* 0x000ee8000c1e1900 */
[----:B------:R-:W4:Y:S04]  /*0260*/  LDG.E R29, desc[UR4][R4.64+-0x8] ;  /* 0xfffff804041d7981 */ /* 0x000f28000c1e1900 */
[----:B------:R-:W5:Y:S01]  /*0270*/  LDG.E R28, desc[UR4][R4.64+-0x4] ;  /* 0xfffffc04041c7981 */ /* 0x000f62000c1e1900 */
[----:B0-----:R-:W-:-:S05]  /*0280*/  IMAD.WIDE R16, R18, 0x4, R16 ;  /* 0x0000000412107825 */ /* 0x001fca00078e0210 */
[----:B------:R0:W2:Y:S01]  /*0290*/  LDG.E R26, desc[UR4][R16.64] ;  /* 0x00000004101a7981 */ /* 0x0000a2000c1e1900 */
[----:B------:R-:W-:-:S04]  /*02a0*/  IMAD.WIDE R14, R3, 0x4, R16 ;  /* 0x00000004030e7825 */ /* 0x000fc800078e0210 */
[C---:B------:R-:W-:Y:S02]  /*02b0*/  IMAD.WIDE R6, R3.reuse, 0x4, R14 ;  /* 0x0000000403067825 */ /* 0x040fe400078e020e */
[----:B------:R-:W3:Y:S02]  /*02c0*/  LDG.E R14, desc[UR4][R14.64] ;  /* 0x000000040e0e7981 */ /* 0x000ee4000c1e1900 */
[C---:B------:R-:W-:Y:S02]  /*02d0*/  IMAD.WIDE R10, R3.reuse, 0x4, R6 ;  /* 0x00000004030a7825 */ /* 0x040fe400078e0206 */
[----:B------:R-:W4:Y:S02]  /*02e0*/  LDG.E R6, desc[UR4][R6.64] ;  /* 0x0000000406067981 */ /* 0x000f24000c1e1900 */
[C---:B------:R-:W-:Y:S02]  /*02f0*/  IMAD.WIDE R8, R3.reuse, 0x4, R10 ;  /* 0x0000000403087825 */ /* 0x040fe400078e020a */
[----:B------:R-:W5:Y:S02]  /*0300*/  LDG.E R10, desc[UR4][R10.64] ;  /* 0x000000040a0a7981 */ /* 0x000f64000c1e1900 */
[----:B------:R-:W-:-:S02]  /*0310*/  IMAD.WIDE R12, R3, 0x4, R8 ;  /* 0x00000004030c7825 */ /* 0x000fc400078e0208 */
[----:B------:R-:W5:Y:S04]  /*0320*/  LDG.E R7, desc[UR4][R4.64] ;  /* 0x0000000404077981 */ /* 0x000f68000c1e1900 */
[----:B------:R-:W5:Y:S01]  /*0330*/  LDG.E R8, desc[UR4][R8.64] ;  /* 0x0000000408087981 */ /* 0x000f62000c1e1900 */
[----:B0-----:R-:W-:-:S03]  /*0340*/  IMAD.WIDE R16, R3, 0x4, R12 ;  /* 0x0000000403107825 */ /* 0x001fc600078e020c */
[----:B------:R-:W5:Y:S04]  /*0350*/  LDG.E R12, desc[UR4][R12.64] ;  /* 0x000000040c0c7981 */ /* 0x000f68000c1e1900 */
[----:B------:R-:W5:Y:S04]  /*0360*/  LDG.E R15, desc[UR4][R16.64] ;  /* 0x00000004100f7981 */ /* 0x000f68000c1e1900 */
[----:B------:R-:W5:Y:S04]  /*0370*/  LDG.E R9, desc[UR4][R4.64+0x4] ;  /* 0x0000040404097981 */ /* 0x000f68000c1e1900 */
[----:B------:R-:W5:Y:S01]  /*0380*/  LDG.E R11, desc[UR4][R4.64+0xc] ;  /* 0x00000c04040b7981 */ /* 0x000f62000c1e1900 */
[----:B--2---:R-:W-:Y:S01]  /*0390*/  FFMA R26, R25, R26, R24 ;  /* 0x0000001a191a7223 */ /* 0x004fe20000000018 */
[----:B------:R-:W-:-:S02]  /*03a0*/  IMAD.WIDE R24, R3, 0x4, R16 ;  /* 0x0000000403187825 */ /* 0x000fc400078e0210 */
[----:B------:R-:W2:Y:S04]  /*03b0*/  LDG.E R16, desc[UR4][R4.64+0x8] ;  /* 0x0000080404107981 */ /* 0x000ea8000c1e1900 */
[----:B------:R-:W2:Y:S01]  /*03c0*/  LDG.E R24, desc[UR4][R24.64] ;  /* 0x0000000418187981 */ /* 0x000ea2000c1e1900 */
[----:B---3--:R-:W-:Y:S01]  /*03d0*/  FFMA R14, R23, R14, R26 ;  /* 0x0000000e170e7223 */ /* 0x008fe2000000001a */
[----:B------:R-:W-:-:S03]  /*03e0*/  IADD3 R22, PT, PT, R22, 0x8, RZ ;  /* 0x0000000816167810 */ /* 0x000fc60007ffe0ff */
[----:B----4-:R-:W-:Y:S01]  /*03f0*/  FFMA R29, R29, R6, R14 ;  /* 0x000000061d1d7223 */ /* 0x010fe2000000000e */
[----:B------:R-:W-:-:S03]  /*0400*/  ISETP.NE.AND P1, PT, R22, RZ, PT ;  /* 0x000000ff1600720c */ /* 0x000fc60003f25270 */
[----:B-----5:R-:W-:Y:S01]  /*0410*/  FFMA R10, R28, R10, R29 ;  /* 0x0000000a1c0a7223 */ /* 0x020fe2000000001d */
[----:B------:R-:W-:-:S03]  /*0420*/  IADD3 R6, P2, PT, R4, 0x20, RZ ;  /* 0x0000002004067810 */ /* 0x000fc60007f5e0ff */
[----:B------:R-:W-:Y:S01]  /*0430*/  FFMA R8, R7, R8, R10 ;  /* 0x0000000807087223 */ /* 0x000fe2000000000a */
[----:B------:R-:W-:Y:S02]  /*0440*/  IADD3.X R7, PT, PT, RZ, R5, RZ, P2, !PT ;  /* 0x00000005ff077210 */ /* 0x000fe400017fe4ff */
[----:B------:R-:W-:Y:S01]  /*0450*/  LEA R18, R3, R18, 0x3 ;  /* 0x0000001203127211 */ /* 0x000fe200078e18ff */
[----:B------:R-:W-:-:S04]  /*0460*/  FFMA R9, R9, R12, R8 ;  /* 0x0000000c09097223 */ /* 0x000fc80000000008 */
[----:B--2---:R-:W-:-:S04]  /*0470*/  FFMA R16, R16, R15, R9 ;  /* 0x0000000f10107223 */ /* 0x004fc80000000009 */
[----:B------:R-:W-:Y:S01]  /*0480*/  FFMA R24, R11, R24, R16 ;  /* 0x000000180b187223 */ /* 0x000fe20000000010 */
[----:B------:R-:W-:Y:S06]  /*0490*/  @P1 BRA `(.L_x_2) ;  /* 0xfffffffc005c1947 */ /* 0x000fec000383ffff */
.L_x_1:
[----:B------:R-:W-:Y:S05]  /*04a0*/  @!P0 BRA `(.L_x_0) ;  /* 0x0000000000fc8947 */ /* 0x000fea0003800000 */
[----:B------:R-:W-:Y:S02]  /*04b0*/  ISETP.GE.U32.AND P1, PT, R27, 0x4, PT ;  /* 0x000000041b00780c */ /* 0x000fe40003f26070 */
[----:B------:R-:W-:-:S04]  /*04c0*/  LOP3.LUT R16, R2, 0x3, RZ, 0xc0, !PT ;  /* 0x0000000302107812 */ /* 0x000fc800078ec0ff */
[----:B------:R-:W-:-:S07]  /*04d0*/  ISETP.NE.AND P0, PT, R16, RZ, PT ;  /* 0x000000ff1000720c */ /* 0x000fce0003f05270 */
[----:B------:R-:W-:Y:S06]  /*04e0*/  @!P1 BRA `(.L_x_3) ;  /* 0x00000000006c9947 */ /* 0x000fec0003800000 */
[----:B------:R-:W0:Y:S01]  /*04f0*/  LDC.64 R6, c[0x0][0x388] ;  /* 0x0000e200ff067b82 */ /* 0x000e220000000a00 */
[----:B------:R-:W1:Y:S01]  /*0500*/  LDCU.64 UR6, c[0x0][0x380] ;  /* 0x00007000ff0677ac */ /* 0x000e620008000a00 */
[----:B------:R-:W-:Y:S01]  /*0510*/  IMAD R9, R21, R3, R0 ;  /* 0x0000000315097224 */ /* 0x000fe200078e0200 */
[CC--:B------:R-:W-:Y:S02]  /*0520*/  IADD3 R5, PT, PT, R20.reuse, R21.reuse, RZ ;  /* 0x0000001514057210 */ /* 0x0c0fe40007ffe0ff */
[----:B------:R-:W-:-:S03]  /*0530*/  IADD3 R10, P1, PT, R20, R21, RZ ;  /* 0x00000015140a7210 */ /* 0x000fc60007f3e0ff */
[----:B------:R-:W2:Y:S01]  /*0540*/  LDC.64 R14, c[0x0][0x380] ;  /* 0x0000e000ff0e7b82 */ /* 0x000ea20000000a00 */
[----:B0-----:R-:W-:-:S04]  /*0550*/  IMAD.WIDE R6, R9, 0x4, R6 ;  /* 0x0000000409067825 */ /* 0x001fc800078e0206 */
[----:B------:R-:W-:Y:S02]  /*0560*/  IMAD.WIDE R8, R3, 0x4, R6 ;  /* 0x0000000403087825 */ /* 0x000fe400078e0206 */
[----:B------:R-:W3:Y:S02]  /*0570*/  LDG.E R6, desc[UR4][R6.64] ;  /* 0x0000000406067981 */ /* 0x000ee4000c1e1900 */
[----:B--2---:R-:W-:Y:S01]  /*0580*/  IMAD.WIDE.U32 R14, R5, 0x4, R14 ;  /* 0x00000004050e7825 */ /* 0x004fe200078e000e */
[----:B------:R-:W-:Y:S02]  /*0590*/  IADD3.X R5, PT, PT, RZ, RZ, RZ, P1, !PT ;  /* 0x000000ffff057210 */ /* 0x000fe40000ffe4ff */
[----:B-1----:R-:W-:-:S03]  /*05a0*/  LEA R4, P1, R10, UR6, 0x2 ;  /* 0x000000060a047c11 */ /* 0x002fc6000f8210ff */
[----:B------:R-:W3:Y:S01]  /*05b0*/  LDG.E R15, desc[UR4][R14.64] ;  /* 0x000000040e0f7981 */ /* 0x000ee2000c1e1900 */
[----:B------:R-:W-:Y:S01]  /*05c0*/  LEA.HI.X R5, R10, UR7, R5, 0x2, P1 ;  /* 0x000000070a057c11 */ /* 0x000fe200088f1405 */
[C---:B------:R-:W-:Y:S02]  /*05d0*/  IMAD.WIDE R10, R3.reuse, 0x4, R8 ;  /* 0x00000004030a7825 */ /* 0x040fe400078e0208 */
[----:B------:R-:W2:Y:S04]  /*05e0*/  LDG.E R8, desc[UR4][R8.64] ;  /* 0x0000000408087981 */ /* 0x000ea8000c1e1900 */
[----:B------:R-:W2:Y:S01]  /*05f0*/  LDG.E R17, desc[UR4][R4.64+0x4] ;  /* 0x0000040404117981 */ /* 0x000ea2000c1e1900 */
[----:B------:R-:W-:-:S03]  /*0600*/  IMAD.WIDE R12, R3, 0x4, R10 ;  /* 0x00000004030c7825 */ /* 0x000fc600078e020a */
[----:B------:R-:W4:Y:S04]  /*0610*/  LDG.E R22, desc[UR4][R10.64] ;  /* 0x000000040a167981 */ /* 0x000f28000c1e1900 */
[----:B------:R-:W4:Y:S04]  /*0620*/  LDG.E R18, desc[UR4][R4.64+0x8] ;  /* 0x0000080404127981 */ /* 0x000f28000c1e1900 */
[----:B------:R-:W5:Y:S04]  /*0630*/  LDG.E R26, desc[UR4][R4.64+0xc] ;  /* 0x00000c04041a7981 */ /* 0x000f68000c1e1900 */
[----:B------:R-:W5:Y:S01]  /*0640*/  LDG.E R12, desc[UR4][R12.64] ;  /* 0x000000040c0c7981 */ /* 0x000f62000c1e1900 */
[----:B------:R-:W-:Y:S01]  /*0650*/  IADD3 R21, PT, PT, R21, 0x4, RZ ;  /* 0x0000000415157810 */ /* 0x000fe20007ffe0ff */
[----:B---3--:R-:W-:-:S04]  /*0660*/  FFMA R24, R15, R6, R24 ;  /* 0x000000060f187223 */ /* 0x008fc80000000018 */
[----:B--2---:R-:W-:-:S04]  /*0670*/  FFMA R17, R17, R8, R24 ;  /* 0x0000000811117223 */ /* 0x004fc80000000018 */
[----:B----4-:R-:W-:-:S04]  /*0680*/  FFMA R17, R18, R22, R17 ;  /* 0x0000001612117223 */ /* 0x010fc80000000011 */
[----:B-----5:R-:W-:-:S07]  /*0690*/  FFMA R24, R26, R12, R17 ;  /* 0x0000000c1a187223 */ /* 0x020fce0000000011 */
.L_x_3:
[----:B------:R-:W-:Y:S05]  /*06a0*/  @!P0 BRA `(.L_x_0) ;  /* 0x00000000007c8947 */ /* 0x000fea0003800000 */
[----:B------:R-:W-:Y:S01]  /*06b0*/  ISETP.NE.AND P1, PT, R16, 0x1, PT ;  /* 0x000000011000780c */ /* 0x000fe20003f25270 */
[----:B------:R-:W0:Y:S01]  /*06c0*/  LDC.64 R12, c[0x0][0x380] ;  /* 0x0000e000ff0c7b82 */ /* 0x000e220000000a00 */
[----:B------:R-:W-:-:S04]  /*06d0*/  LOP3.LUT R2, R2, 0x1, RZ, 0xc0, !PT ;  /* 0x0000000102027812 */ /* 0x000fc800078ec0ff */
[----:B------:R-:W-:-:S03]  /*06e0*/  ISETP.NE.U32.AND P0, PT, R2, 0x1, PT ;  /* 0x000000010200780c */ /* 0x000fc60003f05070 */
[----:B------:R-:W1:Y:S04]  /*06f0*/  LDC.64 R10, c[0x0][0x388] ;  /* 0x0000e200ff0a7b82 */ /* 0x000e680000000a00 */
[CC--:B------:R-:W-:Y:S02]  /*0700*/  @P1 IADD3 R15, PT, PT, R20.reuse, R21.reuse, RZ ;  /* 0x00000015140f1210 */ /* 0x0c0fe40007ffe0ff */
[----:B------:R-:W-:Y:S02]  /*0710*/  @P1 IADD3 R2, P2, PT, R20, R21, RZ ;  /* 0x0000001514021210 */ /* 0x000fe40007f5e0ff */
[----:B------:R-:W2:Y:S02]  /*0720*/  @P1 LDC.64 R4, c[0x0][0x380] ;  /* 0x0000e000ff041b82 */ /* 0x000ea40000000a00 */
[----:B------:R-:W-:-:S06]  /*0730*/  @P1 IADD3.X R14, PT, PT, RZ, RZ, RZ, P2, !PT ;  /* 0x000000ffff0e1210 */ /* 0x000fcc00017fe4ff */
[----:B------:R-:W3:Y:S01]  /*0740*/  LDC.64 R6, c[0x0][0x380] ;  /* 0x0000e000ff067b82 */ /* 0x000ee20000000a00 */
[----:B0-----:R-:W-:-:S04]  /*0750*/  @P1 IMAD.WIDE.U32 R12, R15, 0x4, R12 ;  /* 0x000000040f0c1825 */ /* 0x001fc800078e000c */
[C---:B------:R-:W-:Y:S01]  /*0760*/  @P1 IMAD R15, R21.reuse, R3, R0 ;  /* 0x00000003150f1224 */ /* 0x040fe200078e0200 */
[----:B------:R-:W-:Y:S01]  /*0770*/  @P1 IADD3 R21, PT, PT, R21, 0x2, RZ ;  /* 0x0000000215151810 */ /* 0x000fe20007ffe0ff */
[----:B------:R-:W4:Y:S01]  /*0780*/  @P1 LDG.E R13, desc[UR4][R12.64] ;  /* 0x000000040c0d1981 */ /* 0x000f22000c1e1900 */
[----:B------:R-:W0:Y:S01]  /*0790*/  LDC.64 R8, c[0x0][0x388] ;  /* 0x0000e200ff087b82 */ /* 0x000e220000000a00 */
[----:B-1----:R-:W-:Y:S01]  /*07a0*/  @P1 IMAD.WIDE R10, R15, 0x4, R10 ;  /* 0x000000040f0a1825 */ /* 0x002fe200078e020a */
[----:B------:R-:W-:Y:S02]  /*07b0*/  @!P0 IADD3 R17, PT, PT, R20, R21, RZ ;  /* 0x0000001514118210 */ /* 0x000fe40007ffe0ff */
[----:B--2---:R-:W-:Y:S01]  /*07c0*/  @P1 LEA R4, P2, R2, R4, 0x2 ;  /* 0x0000000402041211 */ /* 0x004fe200078410ff */
[----:B------:R-:W-:-:S03]  /*07d0*/  @!P0 IMAD R21, R21, R3, R0 ;  /* 0x0000000315158224 */ /* 0x000fc600078e0200 */
[----:B------:R-:W-:Y:S01]  /*07e0*/  @P1 LEA.HI.X R5, R2, R5, R14, 0x2, P2 ;  /* 0x0000000502051211 */ /* 0x000fe200010f140e */
[----:B------:R-:W-:Y:S01]  /*07f0*/  @P1 IMAD.WIDE R14, R3, 0x4, R10 ;  /* 0x00000004030e1825 */ /* 0x000fe200078e020a */
[----:B------:R-:W4:Y:S03]  /*0800*/  @P1 LDG.E R2, desc[UR4][R10.64] ;  /* 0x000000040a021981 */ /* 0x000f26000c1e1900 */
[----:B---3--:R-:W-:Y:S01]  /*0810*/  @!P0 IMAD.WIDE.U32 R6, R17, 0x4, R6 ;  /* 0x0000000411068825 */ /* 0x008fe200078e0006 */
[----:B------:R-:W2:Y:S04]  /*0820*/  @P1 LDG.E R5, desc[UR4][R4.64+0x4] ;  /* 0x0000040404051981 */ /* 0x000ea8000c1e1900 */
[----:B------:R-:W2:Y:S01]  /*0830*/  @P1 LDG.E R14, desc[UR4][R14.64] ;  /* 0x000000040e0e1981 */ /* 0x000ea2000c1e1900 */
[----:B0-----:R-:W-:-:S03]  /*0840*/  @!P0 IMAD.WIDE R8, R21, 0x4, R8 ;  /* 0x0000000415088825 */ /* 0x001fc600078e0208 */
[----:B------:R-:W3:Y:S04]  /*0850*/  @!P0 LDG.E R7, desc[UR4][R6.64] ;  /* 0x0000000406078981 */ /* 0x000ee8000c1e1900 */
[----:B------:R-:W3:Y:S01]  /*0860*/  @!P0 LDG.E R8, desc[UR4][R8.64] ;  /* 0x0000000408088981 */ /* 0x000ee2000c1e1900 */
[----:B----4-:R-:W-:-:S04]  /*0870*/  @P1 FFMA R2, R13, R2, R24 ;  /* 0x000000020d021223 */ /* 0x010fc80000000018 */
[----:B--2---:R-:W-:-:S04]  /*0880*/  @P1 FFMA R24, R5, R14, R2 ;  /* 0x0000000e05181223 */ /* 0x004fc80000000002 */
[----:B---3--:R-:W-:-:S07]  /*0890*/  @!P0 FFMA R24, R7, R8, R24 ;  /* 0x0000000807188223 */ /* 0x008fce0000000018 */
.L_x_0:
[----:B------:R-:W0:Y:S01]  /*08a0*/  LDC.64 R4, c[0x0][0x390] ;  /* 0x0000e400ff047b82 */ /* 0x000e220000000a00 */
[----:B------:R-:W-:-:S04]  /*08b0*/  IMAD R3, R19, R3, R0 ;  /* 0x0000000313037224 */ /* 0x000fc800078e0200 */
[----:B0-----:R-:W-:-:S05]  /*08c0*/  IMAD.WIDE R2, R3, 0x4, R4 ;  /* 0x0000000403027825 */ /* 0x001fca00078e0204 */
[----:B------:R-:W-:Y:S01]  /*08d0*/  STG.E desc[UR4][R2.64], R24 ;  /* 0x0000001802007986 */ /* 0x000fe2000c101904 */
[----:B------:R-:W-:Y:S05]  /*08e0*/  EXIT ;  /* 0x000000000000794d */ /* 0x000fea0003800000 */
.L_x_4:
[----:B------:R-:W-:-:S00]  /*08f0*/  BRA `(.L_x_4) ;  /* 0xfffffffc00fc7947 */ /* 0x000fc0000383ffff */
[----:B------:R-:W-:-:S00]  /*0900*/  NOP ;  /* 0x0000000000007918 */ /* 0x000fc00000000000 */
[----:B------:R-:W-:-:S00]  /*0910*/  NOP ;  /* 0x0000000000007918 */ /* 0x000fc00000000000 */
[----:B------:R-:W-:-:S00]  /*0920*/  NOP ;  /* 0x0000000000007918 */ /* 0x000fc00000000000 */
[----:B------:R-:W-:-:S00]  /*0930*/  NOP ;  /* 0x0000000000007918 */ /* 0x000fc00000000000 */
[----:B------:R-:W-:-:S00]  /*0940*/  NOP ;  /* 0x0000000000007918 */ /* 0x000fc00000000000 */
[----:B------:R-:W-:-:S00]  /*0950*/  NOP ;  /* 0x0000000000007918 */ /* 0x000fc00000000000 */
[----:B------:R-:W-:-:S00]  /*0960*/  NOP ;  /* 0x0000000000007918 */ /* 0x000fc00000000000 */
[----:B------:R-:W-:-:S00]  /*0970*/  NOP ;  /* 0x0000000000007918 */ /* 0x000fc00000000000 */
.L_x_5:


//--------------------- .nv.shared.reserved.0     --------------------------
	.section	.nv.shared.reserved.0,"aw",@nobits
	.weak		__nv_reservedSMEM_offset_0_alias
	.size		__nv_reservedSMEM_offset_0_alias, 0, 64
	.other		__nv_reservedSMEM_offset_0_alias,@"STO_CUDA_RESERVED_SHARED STV_DEFAULT"
__nv_reservedSMEM_offset_0_alias:
	.zero		0
	.zero		64


//--------------------- .nv.constant0._Z6matmulPfS_S_iii --------------------------
	.section	.nv.constant0._Z6matmulPfS_S_iii,"a",@progbits
	.sectionflags	@""
	.align	4
.nv.constant0._Z6matmulPfS_S_iii:
	.zero		932


//--------------------- SYMBOLS --------------------------

	.type		.nv.reservedSmem.offset0,@object
	.size		.nv.reservedSmem.offset0,0x4
